//
// Generated by NVIDIA NVVM Compiler
//
// Compiler Build ID: CL-36424714
// Cuda compilation tools, release 13.0, V13.0.88
// Based on NVVM 20.0.0
//

.version 9.0
.target sm_100
.address_size 64

	// .globl	_Z12pChaseKernelPjS_S_i
// _ZZ12pChaseKernelPjS_S_iE7s_index has been demoted
// _ZZ12pChaseKernelPjS_S_iE8s_tvalue has been demoted

.visible .entry _Z12pChaseKernelPjS_S_i(
	.param .u64 .ptr .align 1 _Z12pChaseKernelPjS_S_i_param_0,
	.param .u64 .ptr .align 1 _Z12pChaseKernelPjS_S_i_param_1,
	.param .u64 .ptr .align 1 _Z12pChaseKernelPjS_S_i_param_2,
	.param .u32 _Z12pChaseKernelPjS_S_i_param_3
)
{
	.reg .pred 	%p<18>;
	.reg .b32 	%r<166>;
	.reg .b64 	%rd<169>;
	// demoted variable
	.shared .align 4 .b8 _ZZ12pChaseKernelPjS_S_iE7s_index[12000];
	// demoted variable
	.shared .align 4 .b8 _ZZ12pChaseKernelPjS_S_iE8s_tvalue[12000];
	ld.param.u64 	%rd10, [_Z12pChaseKernelPjS_S_i_param_0];
	ld.param.u64 	%rd11, [_Z12pChaseKernelPjS_S_i_param_1];
	ld.param.u64 	%rd12, [_Z12pChaseKernelPjS_S_i_param_2];
	ld.param.u32 	%r50, [_Z12pChaseKernelPjS_S_i_param_3];
	cvta.to.global.u64 	%rd1, %rd10;
	cvta.to.global.u64 	%rd2, %rd12;
	cvta.to.global.u64 	%rd3, %rd11;
	setp.lt.s32 	%p1, %r50, 1;
	@%p1 bra 	$L__BB0_24;
	and.b32  	%r1, %r50, 15;
	setp.lt.u32 	%p2, %r50, 16;
	mov.b32 	%r146, 0;
	mov.u32 	%r159, %r146;
	@%p2 bra 	$L__BB0_4;
	and.b32  	%r146, %r50, 2147483632;
	mov.u32 	%r55, _ZZ12pChaseKernelPjS_S_iE7s_index;
	add.s32 	%r157, %r55, 32;
	mov.u32 	%r56, _ZZ12pChaseKernelPjS_S_iE8s_tvalue;
	add.s32 	%r156, %r56, 32;
	neg.s32 	%r158, %r146;
	mov.b32 	%r159, 0;
$L__BB0_3:
	.pragma "nounroll";
	// begin inline asm
	mov.u64 	%rd13, %clock64;
	// end inline asm
	mul.wide.u32 	%rd45, %r159, 4;
	add.s64 	%rd46, %rd1, %rd45;
	ld.global.u32 	%r57, [%rd46];
	st.shared.u32 	[%r157+-32], %r57;
	// begin inline asm
	mov.u64 	%rd14, %clock64;
	// end inline asm
	sub.s64 	%rd47, %rd14, %rd13;
	st.shared.u32 	[%r156+-32], %rd47;
	// begin inline asm
	mov.u64 	%rd15, %clock64;
	// end inline asm
	mul.wide.u32 	%rd48, %r57, 4;
	add.s64 	%rd49, %rd1, %rd48;
	ld.global.u32 	%r58, [%rd49];
	st.shared.u32 	[%r157+-28], %r58;
	// begin inline asm
	mov.u64 	%rd16, %clock64;
	// end inline asm
	sub.s64 	%rd50, %rd16, %rd15;
	st.shared.u32 	[%r156+-28], %rd50;
	// begin inline asm
	mov.u64 	%rd17, %clock64;
	// end inline asm
	mul.wide.u32 	%rd51, %r58, 4;
	add.s64 	%rd52, %rd1, %rd51;
	ld.global.u32 	%r59, [%rd52];
	st.shared.u32 	[%r157+-24], %r59;
	// begin inline asm
	mov.u64 	%rd18, %clock64;
	// end inline asm
	sub.s64 	%rd53, %rd18, %rd17;
	st.shared.u32 	[%r156+-24], %rd53;
	// begin inline asm
	mov.u64 	%rd19, %clock64;
	// end inline asm
	mul.wide.u32 	%rd54, %r59, 4;
	add.s64 	%rd55, %rd1, %rd54;
	ld.global.u32 	%r60, [%rd55];
	st.shared.u32 	[%r157+-20], %r60;
	// begin inline asm
	mov.u64 	%rd20, %clock64;
	// end inline asm
	sub.s64 	%rd56, %rd20, %rd19;
	st.shared.u32 	[%r156+-20], %rd56;
	// begin inline asm
	mov.u64 	%rd21, %clock64;
	// end inline asm
	mul.wide.u32 	%rd57, %r60, 4;
	add.s64 	%rd58, %rd1, %rd57;
	ld.global.u32 	%r61, [%rd58];
	st.shared.u32 	[%r157+-16], %r61;
	// begin inline asm
	mov.u64 	%rd22, %clock64;
	// end inline asm
	sub.s64 	%rd59, %rd22, %rd21;
	st.shared.u32 	[%r156+-16], %rd59;
	// begin inline asm
	mov.u64 	%rd23, %clock64;
	// end inline asm
	mul.wide.u32 	%rd60, %r61, 4;
	add.s64 	%rd61, %rd1, %rd60;
	ld.global.u32 	%r62, [%rd61];
	st.shared.u32 	[%r157+-12], %r62;
	// begin inline asm
	mov.u64 	%rd24, %clock64;
	// end inline asm
	sub.s64 	%rd62, %rd24, %rd23;
	st.shared.u32 	[%r156+-12], %rd62;
	// begin inline asm
	mov.u64 	%rd25, %clock64;
	// end inline asm
	mul.wide.u32 	%rd63, %r62, 4;
	add.s64 	%rd64, %rd1, %rd63;
	ld.global.u32 	%r63, [%rd64];
	st.shared.u32 	[%r157+-8], %r63;
	// begin inline asm
	mov.u64 	%rd26, %clock64;
	// end inline asm
	sub.s64 	%rd65, %rd26, %rd25;
	st.shared.u32 	[%r156+-8], %rd65;
	// begin inline asm
	mov.u64 	%rd27, %clock64;
	// end inline asm
	mul.wide.u32 	%rd66, %r63, 4;
	add.s64 	%rd67, %rd1, %rd66;
	ld.global.u32 	%r64, [%rd67];
	st.shared.u32 	[%r157+-4], %r64;
	// begin inline asm
	mov.u64 	%rd28, %clock64;
	// end inline asm
	sub.s64 	%rd68, %rd28, %rd27;
	st.shared.u32 	[%r156+-4], %rd68;
	// begin inline asm
	mov.u64 	%rd29, %clock64;
	// end inline asm
	mul.wide.u32 	%rd69, %r64, 4;
	add.s64 	%rd70, %rd1, %rd69;
	ld.global.u32 	%r65, [%rd70];
	st.shared.u32 	[%r157], %r65;
	// begin inline asm
	mov.u64 	%rd30, %clock64;
	// end inline asm
	sub.s64 	%rd71, %rd30, %rd29;
	st.shared.u32 	[%r156], %rd71;
	// begin inline asm
	mov.u64 	%rd31, %clock64;
	// end inline asm
	mul.wide.u32 	%rd72, %r65, 4;
	add.s64 	%rd73, %rd1, %rd72;
	ld.global.u32 	%r66, [%rd73];
	st.shared.u32 	[%r157+4], %r66;
	// begin inline asm
	mov.u64 	%rd32, %clock64;
	// end inline asm
	sub.s64 	%rd74, %rd32, %rd31;
	st.shared.u32 	[%r156+4], %rd74;
	// begin inline asm
	mov.u64 	%rd33, %clock64;
	// end inline asm
	mul.wide.u32 	%rd75, %r66, 4;
	add.s64 	%rd76, %rd1, %rd75;
	ld.global.u32 	%r67, [%rd76];
	st.shared.u32 	[%r157+8], %r67;
	// begin inline asm
	mov.u64 	%rd34, %clock64;
	// end inline asm
	sub.s64 	%rd77, %rd34, %rd33;
	st.shared.u32 	[%r156+8], %rd77;
	// begin inline asm
	mov.u64 	%rd35, %clock64;
	// end inline asm
	mul.wide.u32 	%rd78, %r67, 4;
	add.s64 	%rd79, %rd1, %rd78;
	ld.global.u32 	%r68, [%rd79];
	st.shared.u32 	[%r157+12], %r68;
	// begin inline asm
	mov.u64 	%rd36, %clock64;
	// end inline asm
	sub.s64 	%rd80, %rd36, %rd35;
	st.shared.u32 	[%r156+12], %rd80;
	// begin inline asm
	mov.u64 	%rd37, %clock64;
	// end inline asm
	mul.wide.u32 	%rd81, %r68, 4;
	add.s64 	%rd82, %rd1, %rd81;
	ld.global.u32 	%r69, [%rd82];
	st.shared.u32 	[%r157+16], %r69;
	// begin inline asm
	mov.u64 	%rd38, %clock64;
	// end inline asm
	sub.s64 	%rd83, %rd38, %rd37;
	st.shared.u32 	[%r156+16], %rd83;
	// begin inline asm
	mov.u64 	%rd39, %clock64;
	// end inline asm
	mul.wide.u32 	%rd84, %r69, 4;
	add.s64 	%rd85, %rd1, %rd84;
	ld.global.u32 	%r70, [%rd85];
	st.shared.u32 	[%r157+20], %r70;
	// begin inline asm
	mov.u64 	%rd40, %clock64;
	// end inline asm
	sub.s64 	%rd86, %rd40, %rd39;
	st.shared.u32 	[%r156+20], %rd86;
	// begin inline asm
	mov.u64 	%rd41, %clock64;
	// end inline asm
	mul.wide.u32 	%rd87, %r70, 4;
	add.s64 	%rd88, %rd1, %rd87;
	ld.global.u32 	%r71, [%rd88];
	st.shared.u32 	[%r157+24], %r71;
	// begin inline asm
	mov.u64 	%rd42, %clock64;
	// end inline asm
	sub.s64 	%rd89, %rd42, %rd41;
	st.shared.u32 	[%r156+24], %rd89;
	// begin inline asm
	mov.u64 	%rd43, %clock64;
	// end inline asm
	mul.wide.u32 	%rd90, %r71, 4;
	add.s64 	%rd91, %rd1, %rd90;
	ld.global.u32 	%r159, [%rd91];
	st.shared.u32 	[%r157+28], %r159;
	// begin inline asm
	mov.u64 	%rd44, %clock64;
	// end inline asm
	sub.s64 	%rd92, %rd44, %rd43;
	st.shared.u32 	[%r156+28], %rd92;
	add.s32 	%r158, %r158, 16;
	add.s32 	%r157, %r157, 64;
	add.s32 	%r156, %r156, 64;
	setp.eq.s32 	%p3, %r158, 0;
	@%p3 bra 	$L__BB0_4;
	bra.uni 	$L__BB0_3;
$L__BB0_4:
	setp.eq.s32 	%p4, %r1, 0;
	@%p4 bra 	$L__BB0_13;
	and.b32  	%r6, %r50, 7;
	setp.lt.u32 	%p5, %r1, 8;
	@%p5 bra 	$L__BB0_7;
	// begin inline asm
	mov.u64 	%rd93, %clock64;
	// end inline asm
	mul.wide.u32 	%rd109, %r159, 4;
	add.s64 	%rd110, %rd1, %rd109;
	ld.global.u32 	%r72, [%rd110];
	shl.b32 	%r73, %r146, 2;
	mov.u32 	%r74, _ZZ12pChaseKernelPjS_S_iE7s_index;
	add.s32 	%r75, %r74, %r73;
	st.shared.u32 	[%r75], %r72;
	// begin inline asm
	mov.u64 	%rd94, %clock64;
	// end inline asm
	sub.s64 	%rd111, %rd94, %rd93;
	mov.u32 	%r76, _ZZ12pChaseKernelPjS_S_iE8s_tvalue;
	add.s32 	%r77, %r76, %r73;
	st.shared.u32 	[%r77], %rd111;
	// begin inline asm
	mov.u64 	%rd95, %clock64;
	// end inline asm
	mul.wide.u32 	%rd112, %r72, 4;
	add.s64 	%rd113, %rd1, %rd112;
	ld.global.u32 	%r78, [%rd113];
	st.shared.u32 	[%r75+4], %r78;
	// begin inline asm
	mov.u64 	%rd96, %clock64;
	// end inline asm
	sub.s64 	%rd114, %rd96, %rd95;
	st.shared.u32 	[%r77+4], %rd114;
	// begin inline asm
	mov.u64 	%rd97, %clock64;
	// end inline asm
	mul.wide.u32 	%rd115, %r78, 4;
	add.s64 	%rd116, %rd1, %rd115;
	ld.global.u32 	%r79, [%rd116];
	st.shared.u32 	[%r75+8], %r79;
	// begin inline asm
	mov.u64 	%rd98, %clock64;
	// end inline asm
	sub.s64 	%rd117, %rd98, %rd97;
	st.shared.u32 	[%r77+8], %rd117;
	// begin inline asm
	mov.u64 	%rd99, %clock64;
	// end inline asm
	mul.wide.u32 	%rd118, %r79, 4;
	add.s64 	%rd119, %rd1, %rd118;
	ld.global.u32 	%r80, [%rd119];
	st.shared.u32 	[%r75+12], %r80;
	// begin inline asm
	mov.u64 	%rd100, %clock64;
	// end inline asm
	sub.s64 	%rd120, %rd100, %rd99;
	st.shared.u32 	[%r77+12], %rd120;
	// begin inline asm
	mov.u64 	%rd101, %clock64;
	// end inline asm
	mul.wide.u32 	%rd121, %r80, 4;
	add.s64 	%rd122, %rd1, %rd121;
	ld.global.u32 	%r81, [%rd122];
	st.shared.u32 	[%r75+16], %r81;
	// begin inline asm
	mov.u64 	%rd102, %clock64;
	// end inline asm
	sub.s64 	%rd123, %rd102, %rd101;
	st.shared.u32 	[%r77+16], %rd123;
	// begin inline asm
	mov.u64 	%rd103, %clock64;
	// end inline asm
	mul.wide.u32 	%rd124, %r81, 4;
	add.s64 	%rd125, %rd1, %rd124;
	ld.global.u32 	%r82, [%rd125];
	st.shared.u32 	[%r75+20], %r82;
	// begin inline asm
	mov.u64 	%rd104, %clock64;
	// end inline asm
	sub.s64 	%rd126, %rd104, %rd103;
	st.shared.u32 	[%r77+20], %rd126;
	// begin inline asm
	mov.u64 	%rd105, %clock64;
	// end inline asm
	mul.wide.u32 	%rd127, %r82, 4;
	add.s64 	%rd128, %rd1, %rd127;
	ld.global.u32 	%r83, [%rd128];
	st.shared.u32 	[%r75+24], %r83;
	// begin inline asm
	mov.u64 	%rd106, %clock64;
	// end inline asm
	sub.s64 	%rd129, %rd106, %rd105;
	st.shared.u32 	[%r77+24], %rd129;
	// begin inline asm
	mov.u64 	%rd107, %clock64;
	// end inline asm
	mul.wide.u32 	%rd130, %r83, 4;
	add.s64 	%rd131, %rd1, %rd130;
	ld.global.u32 	%r159, [%rd131];
	st.shared.u32 	[%r75+28], %r159;
	// begin inline asm
	mov.u64 	%rd108, %clock64;
	// end inline asm
	sub.s64 	%rd132, %rd108, %rd107;
	st.shared.u32 	[%r77+28], %rd132;
	add.s32 	%r146, %r146, 8;
$L__BB0_7:
	setp.eq.s32 	%p6, %r6, 0;
	@%p6 bra 	$L__BB0_13;
	and.b32  	%r11, %r50, 3;
	setp.lt.u32 	%p7, %r6, 4;
	@%p7 bra 	$L__BB0_10;
	// begin inline asm
	mov.u64 	%rd133, %clock64;
	// end inline asm
	mul.wide.u32 	%rd141, %r159, 4;
	add.s64 	%rd142, %rd1, %rd141;
	ld.global.u32 	%r84, [%rd142];
	shl.b32 	%r85, %r146, 2;
	mov.u32 	%r86, _ZZ12pChaseKernelPjS_S_iE7s_index;
	add.s32 	%r87, %r86, %r85;
	st.shared.u32 	[%r87], %r84;
	// begin inline asm
	mov.u64 	%rd134, %clock64;
	// end inline asm
	sub.s64 	%rd143, %rd134, %rd133;
	mov.u32 	%r88, _ZZ12pChaseKernelPjS_S_iE8s_tvalue;
	add.s32 	%r89, %r88, %r85;
	st.shared.u32 	[%r89], %rd143;
	// begin inline asm
	mov.u64 	%rd135, %clock64;
	// end inline asm
	mul.wide.u32 	%rd144, %r84, 4;
	add.s64 	%rd145, %rd1, %rd144;
	ld.global.u32 	%r90, [%rd145];
	st.shared.u32 	[%r87+4], %r90;
	// begin inline asm
	mov.u64 	%rd136, %clock64;
	// end inline asm
	sub.s64 	%rd146, %rd136, %rd135;
	st.shared.u32 	[%r89+4], %rd146;
	// begin inline asm
	mov.u64 	%rd137, %clock64;
	// end inline asm
	mul.wide.u32 	%rd147, %r90, 4;
	add.s64 	%rd148, %rd1, %rd147;
	ld.global.u32 	%r91, [%rd148];
	st.shared.u32 	[%r87+8], %r91;
	// begin inline asm
	mov.u64 	%rd138, %clock64;
	// end inline asm
	sub.s64 	%rd149, %rd138, %rd137;
	st.shared.u32 	[%r89+8], %rd149;
	// begin inline asm
	mov.u64 	%rd139, %clock64;
	// end inline asm
	mul.wide.u32 	%rd150, %r91, 4;
	add.s64 	%rd151, %rd1, %rd150;
	ld.global.u32 	%r159, [%rd151];
	st.shared.u32 	[%r87+12], %r159;
	// begin inline asm
	mov.u64 	%rd140, %clock64;
	// end inline asm
	sub.s64 	%rd152, %rd140, %rd139;
	st.shared.u32 	[%r89+12], %rd152;
	add.s32 	%r146, %r146, 4;
$L__BB0_10:
	setp.eq.s32 	%p8, %r11, 0;
	@%p8 bra 	$L__BB0_13;
	shl.b32 	%r92, %r146, 2;
	mov.u32 	%r93, _ZZ12pChaseKernelPjS_S_iE8s_tvalue;
	add.s32 	%r154, %r93, %r92;
	mov.u32 	%r94, _ZZ12pChaseKernelPjS_S_iE7s_index;
	add.s32 	%r153, %r94, %r92;
	neg.s32 	%r152, %r11;
$L__BB0_12:
	.pragma "nounroll";
	// begin inline asm
	mov.u64 	%rd153, %clock64;
	// end inline asm
	mul.wide.u32 	%rd155, %r159, 4;
	add.s64 	%rd156, %rd1, %rd155;
	ld.global.u32 	%r159, [%rd156];
	st.shared.u32 	[%r153], %r159;
	// begin inline asm
	mov.u64 	%rd154, %clock64;
	// end inline asm
	sub.s64 	%rd157, %rd154, %rd153;
	st.shared.u32 	[%r154], %rd157;
	add.s32 	%r154, %r154, 4;
	add.s32 	%r153, %r153, 4;
	add.s32 	%r152, %r152, 1;
	setp.ne.s32 	%p9, %r152, 0;
	@%p9 bra 	$L__BB0_12;
$L__BB0_13:
	and.b32  	%r27, %r50, 7;
	setp.lt.u32 	%p10, %r50, 8;
	mov.b32 	%r163, 0;
	@%p10 bra 	$L__BB0_16;
	and.b32  	%r163, %r50, 2147483640;
	neg.s32 	%r162, %r163;
	add.s64 	%rd168, %rd3, 16;
	mov.u32 	%r98, _ZZ12pChaseKernelPjS_S_iE7s_index;
	add.s32 	%r161, %r98, 16;
	mov.u32 	%r99, _ZZ12pChaseKernelPjS_S_iE8s_tvalue;
	add.s32 	%r160, %r99, 16;
	add.s64 	%rd167, %rd2, 16;
$L__BB0_15:
	.pragma "nounroll";
	ld.shared.u32 	%r100, [%r161+-16];
	st.global.u32 	[%rd168+-16], %r100;
	ld.shared.u32 	%r101, [%r160+-16];
	st.global.u32 	[%rd167+-16], %r101;
	ld.shared.u32 	%r102, [%r161+-12];
	st.global.u32 	[%rd168+-12], %r102;
	ld.shared.u32 	%r103, [%r160+-12];
	st.global.u32 	[%rd167+-12], %r103;
	ld.shared.u32 	%r104, [%r161+-8];
	st.global.u32 	[%rd168+-8], %r104;
	ld.shared.u32 	%r105, [%r160+-8];
	st.global.u32 	[%rd167+-8], %r105;
	ld.shared.u32 	%r106, [%r161+-4];
	st.global.u32 	[%rd168+-4], %r106;
	ld.shared.u32 	%r107, [%r160+-4];
	st.global.u32 	[%rd167+-4], %r107;
	ld.shared.u32 	%r108, [%r161];
	st.global.u32 	[%rd168], %r108;
	ld.shared.u32 	%r109, [%r160];
	st.global.u32 	[%rd167], %r109;
	ld.shared.u32 	%r110, [%r161+4];
	st.global.u32 	[%rd168+4], %r110;
	ld.shared.u32 	%r111, [%r160+4];
	st.global.u32 	[%rd167+4], %r111;
	ld.shared.u32 	%r112, [%r161+8];
	st.global.u32 	[%rd168+8], %r112;
	ld.shared.u32 	%r113, [%r160+8];
	st.global.u32 	[%rd167+8], %r113;
	ld.shared.u32 	%r114, [%r161+12];
	st.global.u32 	[%rd168+12], %r114;
	ld.shared.u32 	%r115, [%r160+12];
	st.global.u32 	[%rd167+12], %r115;
	add.s32 	%r162, %r162, 8;
	add.s32 	%r161, %r161, 32;
	add.s64 	%rd168, %rd168, 32;
	add.s64 	%rd167, %rd167, 32;
	add.s32 	%r160, %r160, 32;
	setp.ne.s32 	%p11, %r162, 0;
	@%p11 bra 	$L__BB0_15;
$L__BB0_16:
	setp.eq.s32 	%p12, %r27, 0;
	@%p12 bra 	$L__BB0_24;
	and.b32  	%r45, %r50, 3;
	setp.lt.u32 	%p13, %r27, 4;
	@%p13 bra 	$L__BB0_19;
	shl.b32 	%r116, %r163, 2;
	mov.u32 	%r117, _ZZ12pChaseKernelPjS_S_iE7s_index;
	add.s32 	%r118, %r117, %r116;
	ld.shared.u32 	%r119, [%r118];
	mul.wide.u32 	%rd158, %r163, 4;
	add.s64 	%rd159, %rd3, %rd158;
	st.global.u32 	[%rd159], %r119;
	mov.u32 	%r120, _ZZ12pChaseKernelPjS_S_iE8s_tvalue;
	add.s32 	%r121, %r120, %r116;
	ld.shared.u32 	%r122, [%r121];
	add.s64 	%rd160, %rd2, %rd158;
	st.global.u32 	[%rd160], %r122;
	ld.shared.u32 	%r123, [%r118+4];
	st.global.u32 	[%rd159+4], %r123;
	ld.shared.u32 	%r124, [%r121+4];
	st.global.u32 	[%rd160+4], %r124;
	ld.shared.u32 	%r125, [%r118+8];
	st.global.u32 	[%rd159+8], %r125;
	ld.shared.u32 	%r126, [%r121+8];
	st.global.u32 	[%rd160+8], %r126;
	ld.shared.u32 	%r127, [%r118+12];
	st.global.u32 	[%rd159+12], %r127;
	ld.shared.u32 	%r128, [%r121+12];
	st.global.u32 	[%rd160+12], %r128;
	add.s32 	%r163, %r163, 4;
$L__BB0_19:
	setp.eq.s32 	%p14, %r45, 0;
	@%p14 bra 	$L__BB0_24;
	setp.eq.s32 	%p15, %r45, 1;
	@%p15 bra 	$L__BB0_22;
	shl.b32 	%r129, %r163, 2;
	mov.u32 	%r130, _ZZ12pChaseKernelPjS_S_iE7s_index;
	add.s32 	%r131, %r130, %r129;
	ld.shared.u32 	%r132, [%r131];
	mul.wide.u32 	%rd161, %r163, 4;
	add.s64 	%rd162, %rd3, %rd161;
	st.global.u32 	[%rd162], %r132;
	mov.u32 	%r133, _ZZ12pChaseKernelPjS_S_iE8s_tvalue;
	add.s32 	%r134, %r133, %r129;
	ld.shared.u32 	%r135, [%r134];
	add.s64 	%rd163, %rd2, %rd161;
	st.global.u32 	[%rd163], %r135;
	ld.shared.u32 	%r136, [%r131+4];
	st.global.u32 	[%rd162+4], %r136;
	ld.shared.u32 	%r137, [%r134+4];
	st.global.u32 	[%rd163+4], %r137;
	add.s32 	%r163, %r163, 2;
$L__BB0_22:
	and.b32  	%r138, %r50, 1;
	setp.eq.b32 	%p16, %r138, 1;
	not.pred 	%p17, %p16;
	@%p17 bra 	$L__BB0_24;
	shl.b32 	%r139, %r163, 2;
	mov.u32 	%r140, _ZZ12pChaseKernelPjS_S_iE7s_index;
	add.s32 	%r141, %r140, %r139;
	ld.shared.u32 	%r142, [%r141];
	mul.wide.u32 	%rd164, %r163, 4;
	add.s64 	%rd165, %rd3, %rd164;
	st.global.u32 	[%rd165], %r142;
	mov.u32 	%r143, _ZZ12pChaseKernelPjS_S_iE8s_tvalue;
	add.s32 	%r144, %r143, %r139;
	ld.shared.u32 	%r145, [%r144];
	add.s64 	%rd166, %rd2, %rd164;
	st.global.u32 	[%rd166], %r145;
$L__BB0_24:
	ret;

}


// ===== COMPILED SASS (sm_100) =====

	.target	sm_100

	.elftype	@"ET_EXEC"


//--------------------- .note.nv.tkinfo           --------------------------
	.section	.note.nv.tkinfo,"",@"SHT_NOTE"
	.sectionflags	@"SHF_NOTE_NV_TKINFO"
	.tkinfo
        /*0018*/ 	.word	0x00000002
        /*0030*/ 	.string	""
        /*0030*/ 	.string	"ptxas"
        /*0030*/ 	.string	"Cuda compilation tools, release 13.0, V13.0.88"
        /*0030*/ 	.string	"Build cuda_13.0.r13.0/compiler.36424714_0"
        /*0030*/ 	.string	"-arch sm_100 -m 64 "



//--------------------- .note.nv.cuinfo           --------------------------
	.section	.note.nv.cuinfo,"",@"SHT_NOTE"
	.sectionflags	@"SHF_NOTE_NV_CUINFO"
        /*0018*/ 	.short	0x0002
        /*001a*/ 	.short	0x0064
        /*001c*/ 	.short	0x0082
	.zero		2


//--------------------- .nv.info                  --------------------------
	.section	.nv.info,"",@"SHT_CUDA_INFO"
	.align	4


	//----- nvinfo : EIATTR_REGCOUNT
	.align		4
        /*0000*/ 	.byte	0x04, 0x2f
        /*0002*/ 	.short	(.L_1 - .L_0)
	.align		4
.L_0:
        /*0004*/ 	.word	index@(_Z12pChaseKernelPjS_S_i)
        /*0008*/ 	.word	0x0000001f


	//----- nvinfo : EIATTR_FRAME_SIZE
	.align		4
.L_1:
        /*000c*/ 	.byte	0x04, 0x11
        /*000e*/ 	.short	(.L_3 - .L_2)
	.align		4
.L_2:
        /*0010*/ 	.word	index@(_Z12pChaseKernelPjS_S_i)
        /*0014*/ 	.word	0x00000000


	//----- nvinfo : EIATTR_MIN_STACK_SIZE
	.align		4
.L_3:
        /*0018*/ 	.byte	0x04, 0x12
        /*001a*/ 	.short	(.L_5 - .L_4)
	.align		4
.L_4:
        /*001c*/ 	.word	index@(_Z12pChaseKernelPjS_S_i)
        /*0020*/ 	.word	0x00000000
.L_5:


//--------------------- .nv.compat                --------------------------
	.section	.nv.compat,"",@"SHT_CUDA_COMPAT_INFO"
	.align	4
        /*0000*/ 	.byte	0x02, 0x09, 0x00, 0x00, 0x02, 0x02, 0x01, 0x00, 0x02, 0x05, 0x05, 0x00, 0x03, 0x07, 0x01, 0x01
        /*0010*/ 	.byte	0x02, 0x03, 0x00, 0x00, 0x02, 0x06, 0x01, 0x00, 0x04, 0x0b, 0x08, 0x00, 0x09, 0x00, 0x00, 0x00
        /*0020*/ 	.byte	0x00, 0x00, 0x00, 0x00


//--------------------- .nv.info._Z12pChaseKernelPjS_S_i --------------------------
	.section	.nv.info._Z12pChaseKernelPjS_S_i,"",@"SHT_CUDA_INFO"
	.sectionflags	@""
	.align	4


	//----- nvinfo : EIATTR_CUDA_API_VERSION
	.align		4
        /*0000*/ 	.byte	0x04, 0x37
        /*0002*/ 	.short	(.L_7 - .L_6)
.L_6:
        /*0004*/ 	.word	0x00000082


	//----- nvinfo : EIATTR_KPARAM_INFO
	.align		4
.L_7:
        /*0008*/ 	.byte	0x04, 0x17
        /*000a*/ 	.short	(.L_9 - .L_8)
.L_8:
        /*000c*/ 	.word	0x00000000
        /*0010*/ 	.short	0x0003
        /*0012*/ 	.short	0x0018
        /*0014*/ 	.byte	0x00, 0xf0, 0x11, 0x00


	//----- nvinfo : EIATTR_KPARAM_INFO
	.align		4
.L_9:
        /*0018*/ 	.byte	0x04, 0x17
        /*001a*/ 	.short	(.L_11 - .L_10)
.L_10:
        /*001c*/ 	.word	0x00000000
        /*0020*/ 	.short	0x0002
        /*0022*/ 	.short	0x0010
        /*0024*/ 	.byte	0x00, 0xf5, 0x21, 0x00


	//----- nvinfo : EIATTR_KPARAM_INFO
	.align		4
.L_11:
        /*0028*/ 	.byte	0x04, 0x17
        /*002a*/ 	.short	(.L_13 - .L_12)
.L_12:
        /*002c*/ 	.word	0x00000000
        /*0030*/ 	.short	0x0001
        /*0032*/ 	.short	0x0008
        /*0034*/ 	.byte	0x00, 0xf5, 0x21, 0x00


	//----- nvinfo : EIATTR_KPARAM_INFO
	.align		4
.L_13:
        /*0038*/ 	.byte	0x04, 0x17
        /*003a*/ 	.short	(.L_15 - .L_14)
.L_14:
        /*003c*/ 	.word	0x00000000
        /*0040*/ 	.short	0x0000
        /*0042*/ 	.short	0x0000
        /*0044*/ 	.byte	0x00, 0xf5, 0x21, 0x00


	//----- nvinfo : EIATTR_SPARSE_MMA_MASK
	.align		4
.L_15:
        /*0048*/ 	.byte	0x03, 0x50
        /*004a*/ 	.short	0x0000


	//----- nvinfo : EIATTR_MAXREG_COUNT
	.align		4
        /*004c*/ 	.byte	0x03, 0x1b
        /*004e*/ 	.short	0x00ff


	//----- nvinfo : EIATTR_MERCURY_ISA_VERSION
	.align		4
        /*0050*/ 	.byte	0x03, 0x5f
        /*0052*/ 	.short	0x0101


	//----- nvinfo : EIATTR_VRC_CTA_INIT_COUNT
	.align		4
        /*0054*/ 	.byte	0x02, 0x4a
	.zero		1
	.zero		1


	//----- nvinfo : EIATTR_EXIT_INSTR_OFFSETS
	.align		4
        /*0058*/ 	.byte	0x04, 0x1c
        /*005a*/ 	.short	(.L_17 - .L_16)


	//   ....[0]....
.L_16:
        /*005c*/ 	.word	0x00000030


	//   ....[1]....
        /*0060*/ 	.word	0x00001690


	//   ....[2]....
        /*0064*/ 	.word	0x00001860


	//   ....[3]....
        /*0068*/ 	.word	0x000019d0


	//   ....[4]....
        /*006c*/ 	.word	0x00001ad0


	//----- nvinfo : EIATTR_CBANK_PARAM_SIZE
	.align		4
.L_17:
        /*0070*/ 	.byte	0x03, 0x19
        /*0072*/ 	.short	0x001c


	//----- nvinfo : EIATTR_PARAM_CBANK
	.align		4
        /*0074*/ 	.byte	0x04, 0x0a
        /*0076*/ 	.short	(.L_19 - .L_18)
	.align		4
.L_18:
        /*0078*/ 	.word	index@(.nv.constant0._Z12pChaseKernelPjS_S_i)
        /*007c*/ 	.short	0x0380
        /*007e*/ 	.short	0x001c


	//----- nvinfo : EIATTR_SW_WAR
	.align		4
.L_19:
        /*0080*/ 	.byte	0x04, 0x36
        /*0082*/ 	.short	(.L_21 - .L_20)
.L_20:
        /*0084*/ 	.word	0x00000008
.L_21:


//--------------------- .nv.callgraph             --------------------------
	.section	.nv.callgraph,"",@"SHT_CUDA_CALLGRAPH"
	.align	4
	.sectionentsize	8
	.align		4
        /*0000*/ 	.word	0x00000000
	.align		4
        /*0004*/ 	.word	0xffffffff
	.align		4
        /*0008*/ 	.word	0x00000000
	.align		4
        /*000c*/ 	.word	0xfffffffe
	.align		4
        /*0010*/ 	.word	0x00000000
	.align		4
        /*0014*/ 	.word	0xfffffffd
	.align		4
        /*0018*/ 	.word	0x00000000
	.align		4
        /*001c*/ 	.word	0xfffffffc


//--------------------- .text._Z12pChaseKernelPjS_S_i --------------------------
	.section	.text._Z12pChaseKernelPjS_S_i,"ax",@progbits
	.align	128
        .global         _Z12pChaseKernelPjS_S_i
        .type           _Z12pChaseKernelPjS_S_i,@function
        .size           _Z12pChaseKernelPjS_S_i,(.L_x_11 - _Z12pChaseKernelPjS_S_i)
        .other          _Z12pChaseKernelPjS_S_i,@"STO_CUDA_ENTRY STV_DEFAULT"
_Z12pChaseKernelPjS_S_i:
.text._Z12pChaseKernelPjS_S_i:
[----:B------:R-:W-:Y:S08]  /*0000*/  LDC R1, c[0x0][0x37c] ;  /* 0x0000df00ff017b82 */ /* 0x000ff00000000800 */
[----:B------:R-:W0:Y:S02]  /*0010*/  LDC R4, c[0x0][0x398] ;  /* 0x0000e600ff047b82 */ /* 0x000e240000000800 */
[----:B0-----:R-:W-:-:S13]  /*0020*/  ISETP.GE.AND P0, PT, R4, 0x1, PT ;  /* 0x000000010400780c */ /* 0x001fda0003f06270 */
[----:B------:R-:W-:Y:S05]  /*0030*/  @!P0 EXIT ;  /* 0x000000000000894d */ /* 0x000fea0003800000 */
[C---:B------:R-:W-:Y:S01]  /*0040*/  ISETP.GE.U32.AND P0, PT, R4.reuse, 0x10, PT ;  /* 0x000000100400780c */ /* 0x040fe20003f06070 */
[----:B------:R-:W0:Y:S01]  /*0050*/  LDCU.64 UR12, c[0x0][0x358] ;  /* 0x00006b00ff0c77ac */ /* 0x000e220008000a00 */
[----:B------:R-:W-:Y:S01]  /*0060*/  LOP3.LUT R5, R4, 0xf, RZ, 0xc0, !PT ;  /* 0x0000000f04057812 */ /* 0x000fe200078ec0ff */
[----:B------:R-:W-:Y:S02]  /*0070*/  IMAD.MOV.U32 R0, RZ, RZ, RZ ;  /* 0x000000ffff007224 */ /* 0x000fe400078e00ff */
[----:B------:R-:W-:-:S08]  /*0080*/  IMAD.MOV.U32 R7, RZ, RZ, RZ ;  /* 0x000000ffff077224 */ /* 0x000fd000078e00ff */
[----:B------:R-:W-:Y:S05]  /*0090*/  @!P0 BRA `(.L_x_0) ;  /* 0x0000000800408947 */ /* 0x000fea0003800000 */
[----:B------:R-:W1:Y:S01]  /*00a0*/  S2UR UR6, SR_CgaCtaId ;  /* 0x00000000000679c3 */ /* 0x000e620000008800 */
[----:B------:R-:W-:Y:S01]  /*00b0*/  UMOV UR4, 0x400 ;  /* 0x0000040000047882 */ /* 0x000fe20000000000 */
[----:B------:R-:W-:Y:S01]  /*00c0*/  LOP3.LUT R0, R4, 0x7ffffff0, RZ, 0xc0, !PT ;  /* 0x7ffffff004007812 */ /* 0x000fe200078ec0ff */
[----:B------:R-:W-:Y:S01]  /*00d0*/  UIADD3 UR5, UPT, UPT, UR4, 0x2ee0, URZ ;  /* 0x00002ee004057890 */ /* 0x000fe2000fffe0ff */
[----:B------:R-:W-:Y:S02]  /*00e0*/  IMAD.MOV.U32 R7, RZ, RZ, RZ ;  /* 0x000000ffff077224 */ /* 0x000fe400078e00ff */
[----:B------:R-:W-:Y:S02]  /*00f0*/  IADD3 R4, PT, PT, -R0, RZ, RZ ;  /* 0x000000ff00047210 */ /* 0x000fe40007ffe1ff */
[----:B------:R-:W2:Y:S01]  /*0100*/  LDC.64 R2, c[0x0][0x380] ;  /* 0x0000e000ff027b82 */ /* 0x000ea20000000a00 */
[----:B-1----:R-:W-:Y:S02]  /*0110*/  ULEA UR4, UR6, UR4, 0x18 ;  /* 0x0000000406047291 */ /* 0x002fe4000f8ec0ff */
[----:B------:R-:W-:-:S02]  /*0120*/  ULEA UR5, UR6, UR5, 0x18 ;  /* 0x0000000506057291 */ /* 0x000fc4000f8ec0ff */
[----:B------:R-:W-:Y:S02]  /*0130*/  UIADD3 UR4, UPT, UPT, UR4, 0x20, URZ ;  /* 0x0000002004047890 */ /* 0x000fe4000fffe0ff */
[----:B------:R-:W-:-:S12]  /*0140*/  UIADD3 UR5, UPT, UPT, UR5, 0x20, URZ ;  /* 0x0000002005057890 */ /* 0x000fd8000fffe0ff */
.L_x_1:
[----:B------:R-:W1:Y:S01]  /*0150*/  S2UR UR6, SR_CLOCKLO ;  /* 0x00000000000679c3 */ /* 0x000e620000005000 */
[----:B------:R-:W-:Y:S01]  /*0160*/  NOP ;  /* 0x0000000000007918 */ /* 0x000fe20000000000 */
[----:B--2---:R-:W-:-:S06]  /*0170*/  IMAD.WIDE.U32 R6, R7, 0x4, R2 ;  /* 0x0000000407067825 */ /* 0x004fcc00078e0002 */
[----:B0-----:R-:W2:Y:S04]  /*0180*/  LDG.E R7, desc[UR12][R6.64] ;  /* 0x0000000c06077981 */ /* 0x001ea8000c1e1900 */
[----:B--2---:R-:W-:Y:S01]  /*0190*/  STS [UR4+-0x20], R7 ;  /* 0xffffe007ff007988 */ /* 0x004fe20008000804 */
[----:B------:R-:W-:-:S05]  /*01a0*/  CS2R.32 R6, SR_CLOCKLO ;  /* 0x0000000000067805 */ /* 0x000fca0000005000 */
[----:B-1----:R-:W-:-:S05]  /*01b0*/  VIADD R6, R6, -UR6 ;  /* 0x8000000606067c36 */ /* 0x002fca0008000000 */
[----:B------:R0:W-:Y:S01]  /*01c0*/  STS [UR5+-0x20], R6 ;  /* 0xffffe006ff007988 */ /* 0x0001e20008000805 */
[----:B------:R-:W1:Y:S01]  /*01d0*/  S2UR UR6, SR_CLOCKLO ;  /* 0x00000000000679c3 */ /* 0x000e620000005000 */
[----:B------:R-:W-:Y:S01]  /*01e0*/  NOP ;  /* 0x0000000000007918 */ /* 0x000fe20000000000 */
[----:B0-----:R-:W-:-:S06]  /*01f0*/  IMAD.WIDE.U32 R6, R7, 0x4, R2 ;  /* 0x0000000407067825 */ /* 0x001fcc00078e0002 */
[----:B------:R-:W2:Y:S04]  /*0200*/  LDG.E R7, desc[UR12][R6.64] ;  /* 0x0000000c06077981 */ /* 0x000ea8000c1e1900 */
        /* <DEDUP_REMOVED lines=17> */
[----:B------:R-:W-:-:S04]  /*0320*/  CS2R.32 R6, SR_CLOCKLO ;  /* 0x0000000000067805 */ /* 0x000fc80000005000 */
[----:B-1----:R-:W-:-:S05]  /*0330*/  IADD3 R6, PT, PT, R6, -UR6, RZ ;  /* 0x8000000606067c10 */ /* 0x002fca000fffe0ff */
        /* <DEDUP_REMOVED lines=37> */
[----:B--2---:R-:W-:Y:S01]  /*0590*/  STS [UR4], R7 ;  /* 0x00000007ff007988 */ /* 0x004fe20008000804 */
[----:B------:R-:W-:-:S05]  /*05a0*/  CS2R.32 R6, SR_CLOCKLO ;  /* 0x0000000000067805 */ /* 0x000fca0000005000 */
[----:B-1----:R-:W-:-:S05]  /*05b0*/  VIADD R6, R6, -UR6 ;  /* 0x8000000606067c36 */ /* 0x002fca0008000000 */
[----:B------:R0:W-:Y:S01]  /*05c0*/  STS [UR5], R6 ;  /* 0x00000006ff007988 */ /* 0x0001e20008000805 */
[----:B------:R-:W1:Y:S01]  /*05d0*/  S2UR UR6, SR_CLOCKLO ;  /* 0x00000000000679c3 */ /* 0x000e620000005000 */
[----:B------:R-:W-:Y:S01]  /*05e0*/  NOP ;  /* 0x0000000000007918 */ /* 0x000fe20000000000 */
[----:B0-----:R-:W-:-:S06]  /*05f0*/  IMAD.WIDE.U32 R6, R7, 0x4, R2 ;  /* 0x0000000407067825 */ /* 0x001fcc00078e0002 */
[----:B------:R-:W2:Y:S04]  /*0600*/  LDG.E R7, desc[UR12][R6.64] ;  /* 0x0000000c06077981 */ /* 0x000ea8000c1e1900 */
[----:B--2---:R-:W-:Y:S01]  /*0610*/  STS [UR4+0x4], R7 ;  /* 0x00000407ff007988 */ /* 0x004fe20008000804 */
[----:B------:R-:W-:-:S05]  /*0620*/  CS2R.32 R6, SR_CLOCKLO ;  /* 0x0000000000067805 */ /* 0x000fca0000005000 */
[----:B-1----:R-:W-:-:S05]  /*0630*/  VIADD R6, R6, -UR6 ;  /* 0x8000000606067c36 */ /* 0x002fca0008000000 */
[----:B------:R0:W-:Y:S01]  /*0640*/  STS [UR5+0x4], R6 ;  /* 0x00000406ff007988 */ /* 0x0001e20008000805 */
        /* <DEDUP_REMOVED lines=13> */
[----:B------:R-:W-:-:S04]  /*0720*/  CS2R.32 R6, SR_CLOCKLO ;  /* 0x0000000000067805 */ /* 0x000fc80000005000 */
[----:B-1----:R-:W-:-:S05]  /*0730*/  IADD3 R6, PT, PT, R6, -UR6, RZ ;  /* 0x8000000606067c10 */ /* 0x002fca000fffe0ff */
        /* <DEDUP_REMOVED lines=29> */
[----:B--2---:R3:W-:Y:S01]  /*0910*/  STS [UR4+0x1c], R7 ;  /* 0x00001c07ff007988 */ /* 0x0047e20008000804 */
[----:B------:R-:W-:Y:S01]  /*0920*/  CS2R.32 R6, SR_CLOCKLO ;  /* 0x0000000000067805 */ /* 0x000fe20000005000 */
[----:B------:R-:W-:-:S03]  /*0930*/  VIADD R4, R4, 0x10 ;  /* 0x0000001004047836 */ /* 0x000fc60000000000 */
[----:B-1----:R-:W-:Y:S01]  /*0940*/  IADD3 R6, PT, PT, R6, -UR6, RZ ;  /* 0x8000000606067c10 */ /* 0x002fe2000fffe0ff */
[----:B------:R-:W-:Y:S01]  /*0950*/  UIADD3 UR4, UPT, UPT, UR4, 0x40, URZ ;  /* 0x0000004004047890 */ /* 0x000fe2000fffe0ff */
[----:B------:R-:W-:-:S03]  /*0960*/  ISETP.NE.AND P0, PT, R4, RZ, PT ;  /* 0x000000ff0400720c */ /* 0x000fc60003f05270 */
[----:B------:R3:W-:Y:S01]  /*0970*/  STS [UR5+0x1c], R6 ;  /* 0x00001c06ff007988 */ /* 0x0007e20008000805 */
[----:B------:R-:W-:-:S09]  /*0980*/  UIADD3 UR5, UPT, UPT, UR5, 0x40, URZ ;  /* 0x0000004005057890 */ /* 0x000fd2000fffe0ff */
[----:B---3--:R-:W-:Y:S05]  /*0990*/  @P0 BRA `(.L_x_1) ;  /* 0xfffffff400ec0947 */ /* 0x008fea000383ffff */
.L_x_0:
[----:B------:R-:W-:-:S13]  /*09a0*/  ISETP.NE.AND P0, PT, R5, RZ, PT ;  /* 0x000000ff0500720c */ /* 0x000fda0003f05270 */
[----:B------:R-:W-:Y:S05]  /*09b0*/  @!P0 BRA `(.L_x_2) ;  /* 0x00000008004c8947 */ /* 0x000fea0003800000 */
[----:B------:R-:W1:Y:S01]  /*09c0*/  LDCU UR4, c[0x0][0x398] ;  /* 0x00007300ff0477ac */ /* 0x000e620008000800 */
[----:B------:R-:W-:Y:S01]  /*09d0*/  ISETP.GE.U32.AND P0, PT, R5, 0x8, PT ;  /* 0x000000080500780c */ /* 0x000fe20003f06070 */
[----:B-1----:R-:W-:-:S12]  /*09e0*/  ULOP3.LUT UR5, UR4, 0x7, URZ, 0xc0, !UPT ;  /* 0x0000000704057892 */ /* 0x002fd8000f8ec0ff */
[----:B------:R-:W-:Y:S05]  /*09f0*/  @!P0 BRA `(.L_x_3) ;  /* 0x0000000400248947 */ /* 0x000fea0003800000 */
[----:B------:R-:W1:Y:S01]  /*0a00*/  S2UR UR6, SR_CLOCKLO ;  /* 0x00000000000679c3 */ /* 0x000e620000005000 */
[----:B------:R-:W-:-:S07]  /*0a10*/  NOP ;  /* 0x0000000000007918 */ /* 0x000fce0000000000 */
[----:B------:R-:W2:Y:S02]  /*0a20*/  LDC.64 R2, c[0x0][0x380] ;  /* 0x0000e000ff027b82 */ /* 0x000ea40000000a00 */
[----:B--2---:R-:W-:-:S06]  /*0a30*/  IMAD.WIDE.U32 R6, R7, 0x4, R2 ;  /* 0x0000000407067825 */ /* 0x004fcc00078e0002 */
[----:B0-----:R-:W2:Y:S01]  /*0a40*/  LDG.E R7, desc[UR12][R6.64] ;  /* 0x0000000c06077981 */ /* 0x001ea2000c1e1900 */
[----:B------:R-:W-:Y:S01]  /*0a50*/  MOV R8, 0x400 ;  /* 0x0000040000087802 */ /* 0x000fe20000000f00 */
[----:B------:R-:W0:Y:S03]  /*0a60*/  S2R R9, SR_CgaCtaId ;  /* 0x0000000000097919 */ /* 0x000e260000008800 */
[----:B0-----:R-:W-:-:S05]  /*0a70*/  LEA R5, R9, R8, 0x18 ;  /* 0x0000000809057211 */ /* 0x001fca00078ec0ff */
[----:B------:R-:W-:-:S05]  /*0a80*/  IMAD R4, R0, 0x4, R5 ;  /* 0x0000000400047824 */ /* 0x000fca00078e0205 */
[----:B--2---:R-:W-:Y:S01]  /*0a90*/  STS [R4], R7 ;  /* 0x0000000704007388 */ /* 0x004fe20000000800 */
[----:B------:R-:W-:Y:S01]  /*0aa0*/  CS2R.32 R5, SR_CLOCKLO ;  /* 0x0000000000057805 */ /* 0x000fe20000005000 */
[----:B------:R-:W-:-:S03]  /*0ab0*/  VIADD R8, R8, 0x2ee0 ;  /* 0x00002ee008087836 */ /* 0x000fc60000000000 */
[----:B-1----:R-:W-:Y:S02]  /*0ac0*/  IADD3 R6, PT, PT, R5, -UR6, RZ ;  /* 0x8000000605067c10 */ /* 0x002fe4000fffe0ff */
[----:B------:R-:W-:-:S05]  /*0ad0*/  LEA R9, R9, R8, 0x18 ;  /* 0x0000000809097211 */ /* 0x000fca00078ec0ff */
[----:B------:R-:W-:-:S05]  /*0ae0*/  IMAD R5, R0, 0x4, R9 ;  /* 0x0000000400057824 */ /* 0x000fca00078e0209 */
[----:B------:R0:W-:Y:S01]  /*0af0*/  STS [R5], R6 ;  /* 0x0000000605007388 */ /* 0x0001e20000000800 */
[----:B------:R-:W1:Y:S01]  /*0b00*/  S2UR UR6, SR_CLOCKLO ;  /* 0x00000000000679c3 */ /* 0x000e620000005000 */
[----:B------:R-:W-:Y:S01]  /*0b10*/  NOP ;  /* 0x0000000000007918 */ /* 0x000fe20000000000 */
[----:B0-----:R-:W-:-:S06]  /*0b20*/  IMAD.WIDE.U32 R6, R7, 0x4, R2 ;  /* 0x0000000407067825 */ /* 0x001fcc00078e0002 */
[----:B------:R-:W2:Y:S04]  /*0b30*/  LDG.E R7, desc[UR12][R6.64] ;  /* 0x0000000c06077981 */ /* 0x000ea8000c1e1900 */
[----:B--2---:R-:W-:Y:S01]  /*0b40*/  STS [R4+0x4], R7 ;  /* 0x0000040704007388 */ /* 0x004fe20000000800 */
[----:B------:R-:W-:-:S05]  /*0b50*/  CS2R.32 R6, SR_CLOCKLO ;  /* 0x0000000000067805 */ /* 0x000fca0000005000 */
[----:B-1----:R-:W-:-:S05]  /*0b60*/  VIADD R6, R6, -UR6 ;  /* 0x8000000606067c36 */ /* 0x002fca0008000000 */
[----:B------:R0:W-:Y:S01]  /*0b70*/  STS [R5+0x4], R6 ;  /* 0x0000040605007388 */ /* 0x0001e20000000800 */
        /* <DEDUP_REMOVED lines=13> */
[----:B------:R-:W-:-:S04]  /*0c50*/  CS2R.32 R6, SR_CLOCKLO ;  /* 0x0000000000067805 */ /* 0x000fc80000005000 */
[----:B-1----:R-:W-:-:S05]  /*0c60*/  IADD3 R6, PT, PT, R6, -UR6, RZ ;  /* 0x8000000606067c10 */ /* 0x002fca000fffe0ff */
        /* <DEDUP_REMOVED lines=21> */
[----:B--2---:R0:W-:Y:S01]  /*0dc0*/  STS [R4+0x18], R7 ;  /* 0x0000180704007388 */ /* 0x0041e20000000800 */
[----:B------:R-:W-:-:S04]  /*0dd0*/  CS2R.32 R6, SR_CLOCKLO ;  /* 0x0000000000067805 */ /* 0x000fc80000005000 */
[----:B-1----:R-:W-:-:S05]  /*0de0*/  IADD3 R6, PT, PT, R6, -UR6, RZ ;  /* 0x8000000606067c10 */ /* 0x002fca000fffe0ff */
[----:B------:R1:W-:Y:S01]  /*0df0*/  STS [R5+0x18], R6 ;  /* 0x0000180605007388 */ /* 0x0003e20000000800 */
[----:B------:R-:W2:Y:S01]  /*0e00*/  S2UR UR6, SR_CLOCKLO ;  /* 0x00000000000679c3 */ /* 0x000ea20000005000 */
[----:B------:R-:W-:Y:S01]  /*0e10*/  NOP ;  /* 0x0000000000007918 */ /* 0x000fe20000000000 */
[----:B------:R-:W-:-:S05]  /*0e20*/  IMAD.WIDE.U32 R2, R7, 0x4, R2 ;  /* 0x0000000407027825 */ /* 0x000fca00078e0002 */
[----:B0-----:R-:W3:Y:S04]  /*0e30*/  LDG.E R7, desc[UR12][R2.64] ;  /* 0x0000000c02077981 */ /* 0x001ee8000c1e1900 */
[----:B---3--:R1:W-:Y:S01]  /*0e40*/  STS [R4+0x1c], R7 ;  /* 0x00001c0704007388 */ /* 0x0083e20000000800 */
[----:B------:R-:W-:-:S05]  /*0e50*/  CS2R.32 R2, SR_CLOCKLO ;  /* 0x0000000000027805 */ /* 0x000fca0000005000 */
[----:B--2---:R-:W-:Y:S02]  /*0e60*/  VIADD R2, R2, -UR6 ;  /* 0x8000000602027c36 */ /* 0x004fe40008000000 */
[----:B------:R-:W-:-:S03]  /*0e70*/  VIADD R0, R0, 0x8 ;  /* 0x0000000800007836 */ /* 0x000fc60000000000 */
[----:B------:R1:W-:Y:S04]  /*0e80*/  STS [R5+0x1c], R2 ;  /* 0x00001c0205007388 */ /* 0x0003e80000000800 */
.L_x_3:
[----:B------:R-:W-:-:S09]  /*0e90*/  UISETP.NE.AND UP0, UPT, UR5, URZ, UPT ;  /* 0x000000ff0500728c */ /* 0x000fd2000bf05270 */
[----:B------:R-:W-:Y:S05]  /*0ea0*/  BRA.U !UP0, `(.L_x_2) ;  /* 0x0000000508107547 */ /* 0x000fea000b800000 */
[----:B------:R-:W-:Y:S02]  /*0eb0*/  UISETP.GE.U32.AND UP0, UPT, UR5, 0x4, UPT ;  /* 0x000000040500788c */ /* 0x000fe4000bf06070 */
[----:B------:R-:W-:-:S07]  /*0ec0*/  ULOP3.LUT UR4, UR4, 0x3, URZ, 0xc0, !UPT ;  /* 0x0000000304047892 */ /* 0x000fce000f8ec0ff */
[----:B------:R-:W-:Y:S05]  /*0ed0*/  BRA.U !UP0, `(.L_x_4) ;  /* 0x0000000108a47547 */ /* 0x000fea000b800000 */
[----:B------:R-:W2:Y:S01]  /*0ee0*/  S2UR UR5, SR_CLOCKLO ;  /* 0x00000000000579c3 */ /* 0x000ea20000005000 */
[----:B------:R-:W-:-:S07]  /*0ef0*/  NOP ;  /* 0x0000000000007918 */ /* 0x000fce0000000000 */
[----:B-1----:R-:W1:Y:S02]  /*0f00*/  LDC.64 R2, c[0x0][0x380] ;  /* 0x0000e000ff027b82 */ /* 0x002e640000000a00 */
[----:B-1----:R-:W-:-:S06]  /*0f10*/  IMAD.WIDE.U32 R4, R7, 0x4, R2 ;  /* 0x0000000407047825 */ /* 0x002fcc00078e0002 */
[----:B0-----:R-:W3:Y:S01]  /*0f20*/  LDG.E R5, desc[UR12][R4.64] ;  /* 0x0000000c04057981 */ /* 0x001ee2000c1e1900 */
[----:B------:R-:W-:Y:S01]  /*0f30*/  MOV R6, 0x400 ;  /* 0x0000040000067802 */ /* 0x000fe20000000f00 */
[----:B------:R-:W0:Y:S03]  /*0f40*/  S2R R7, SR_CgaCtaId ;  /* 0x0000000000077919 */ /* 0x000e260000008800 */
[----:B0-----:R-:W-:-:S04]  /*0f50*/  LEA R9, R7, R6, 0x18 ;  /* 0x0000000607097211 */ /* 0x001fc800078ec0ff */
[----:B------:R-:W-:-:S05]  /*0f60*/  LEA R8, R0, R9, 0x2 ;  /* 0x0000000900087211 */ /* 0x000fca00078e10ff */
[----:B---3--:R-:W-:Y:S01]  /*0f70*/  STS [R8], R5 ;  /* 0x0000000508007388 */ /* 0x008fe20000000800 */
[----:B------:R-:W-:Y:S01]  /*0f80*/  CS2R.32 R4, SR_CLOCKLO ;  /* 0x0000000000047805 */ /* 0x000fe20000005000 */
[----:B------:R-:W-:-:S04]  /*0f90*/  VIADD R6, R6, 0x2ee0 ;  /* 0x00002ee006067836 */ /* 0x000fc80000000000 */
[----:B--2---:R-:W-:Y:S01]  /*0fa0*/  VIADD R4, R4, -UR5 ;  /* 0x8000000504047c36 */ /* 0x004fe20008000000 */
[----:B------:R-:W-:-:S04]  /*0fb0*/  LEA R7, R7, R6, 0x18 ;  /* 0x0000000607077211 */ /* 0x000fc800078ec0ff */
[----:B------:R-:W-:-:S05]  /*0fc0*/  LEA R9, R0, R7, 0x2 ;  /* 0x0000000700097211 */ /* 0x000fca00078e10ff */
        /* <DEDUP_REMOVED lines=14> */
[----:B------:R-:W-:-:S05]  /*10b0*/  CS2R.32 R4, SR_CLOCKLO ;  /* 0x0000000000047805 */ /* 0x000fca0000005000 */
[----:B-1----:R-:W-:-:S05]  /*10c0*/  VIADD R4, R4, -UR5 ;  /* 0x8000000504047c36 */ /* 0x002fca0008000000 */
[----:B------:R2:W-:Y:S01]  /*10d0*/  STS [R9+0x8], R4 ;  /* 0x0000080409007388 */ /* 0x0005e20000000800 */
[----:B------:R-:W0:Y:S01]  /*10e0*/  S2UR UR5, SR_CLOCKLO ;  /* 0x00000000000579c3 */ /* 0x000e220000005000 */
[----:B------:R-:W-:Y:S01]  /*10f0*/  NOP ;  /* 0x0000000000007918 */ /* 0x000fe20000000000 */
[----:B------:R-:W-:-:S05]  /*1100*/  IMAD.WIDE.U32 R2, R5, 0x4, R2 ;  /* 0x0000000405027825 */ /* 0x000fca00078e0002 */
[----:B------:R-:W3:Y:S04]  /*1110*/  LDG.E R7, desc[UR12][R2.64] ;  /* 0x0000000c02077981 */ /* 0x000ee8000c1e1900 */
[----:B---3--:R2:W-:Y:S01]  /*1120*/  STS [R8+0xc], R7 ;  /* 0x00000c0708007388 */ /* 0x0085e20000000800 */
[----:B------:R-:W-:-:S04]  /*1130*/  CS2R.32 R2, SR_CLOCKLO ;  /* 0x0000000000027805 */ /* 0x000fc80000005000 */
[----:B0-----:R-:W-:Y:S01]  /*1140*/  IADD3 R2, PT, PT, R2, -UR5, RZ ;  /* 0x8000000502027c10 */ /* 0x001fe2000fffe0ff */
[----:B------:R-:W-:-:S04]  /*1150*/  VIADD R0, R0, 0x4 ;  /* 0x0000000400007836 */ /* 0x000fc80000000000 */
[----:B------:R2:W-:Y:S03]  /*1160*/  STS [R9+0xc], R2 ;  /* 0x00000c0209007388 */ /* 0x0005e60000000800 */
.L_x_4:
[----:B------:R-:W-:-:S09]  /*1170*/  UISETP.NE.AND UP0, UPT, UR4, URZ, UPT ;  /* 0x000000ff0400728c */ /* 0x000fd2000bf05270 */
[----:B------:R-:W-:Y:S05]  /*1180*/  BRA.U !UP0, `(.L_x_2) ;  /* 0x0000000108587547 */ /* 0x000fea000b800000 */
[----:B-1----:R-:W1:Y:S01]  /*1190*/  S2R R6, SR_CgaCtaId ;  /* 0x0000000000067919 */ /* 0x002e620000008800 */
[----:B--2---:R-:W2:Y:S01]  /*11a0*/  LDC.64 R2, c[0x0][0x380] ;  /* 0x0000e000ff027b82 */ /* 0x004ea20000000a00 */
[----:B------:R-:W-:Y:S01]  /*11b0*/  MOV R4, 0x400 ;  /* 0x0000040000047802 */ /* 0x000fe20000000f00 */
[----:B------:R-:W-:-:S04]  /*11c0*/  UIADD3 UR4, UPT, UPT, -UR4, URZ, URZ ;  /* 0x000000ff04047290 */ /* 0x000fc8000fffe1ff */
[----:B------:R-:W-:Y:S01]  /*11d0*/  VIADD R5, R4, 0x2ee0 ;  /* 0x00002ee004057836 */ /* 0x000fe20000000000 */
[----:B-1----:R-:W-:-:S04]  /*11e0*/  LEA R9, R6, R4, 0x18 ;  /* 0x0000000406097211 */ /* 0x002fc800078ec0ff */
[----:B------:R-:W-:Y:S02]  /*11f0*/  LEA R5, R6, R5, 0x18 ;  /* 0x0000000506057211 */ /* 0x000fe400078ec0ff */
[----:B------:R-:W-:-:S03]  /*1200*/  LEA R6, R0, R9, 0x2 ;  /* 0x0000000900067211 */ /* 0x000fc600078e10ff */
[----:B------:R-:W-:-:S07]  /*1210*/  IMAD R0, R0, 0x4, R5 ;  /* 0x0000000400007824 */ /* 0x000fce00078e0205 */
.L_x_5:
[----:B------:R-:W1:Y:S01]  /*1220*/  S2UR UR5, SR_CLOCKLO ;  /* 0x00000000000579c3 */ /* 0x000e620000005000 */
[----:B------:R-:W-:Y:S01]  /*1230*/  NOP ;  /* 0x0000000000007918 */ /* 0x000fe20000000000 */
[----:B--2---:R-:W-:-:S05]  /*1240*/  IMAD.WIDE.U32 R4, R7, 0x4, R2 ;  /* 0x0000000407047825 */ /* 0x004fca00078e0002 */
[----:B0-----:R-:W2:Y:S04]  /*1250*/  LDG.E R7, desc[UR12][R4.64] ;  /* 0x0000000c04077981 */ /* 0x001ea8000c1e1900 */
[----:B--2---:R0:W-:Y:S01]  /*1260*/  STS [R6], R7 ;  /* 0x0000000706007388 */ /* 0x0041e20000000800 */
[----:B------:R-:W-:Y:S01]  /*1270*/  CS2R.32 R4, SR_CLOCKLO ;  /* 0x0000000000047805 */ /* 0x000fe20000005000 */
[----:B------:R-:W-:-:S04]  /*1280*/  UIADD3 UR4, UPT, UPT, UR4, 0x1, URZ ;  /* 0x0000000104047890 */ /* 0x000fc8000fffe0ff */
[----:B-1----:R-:W-:Y:S01]  /*1290*/  VIADD R5, R4, -UR5 ;  /* 0x8000000504057c36 */ /* 0x002fe20008000000 */
[----:B0-----:R-:W-:Y:S01]  /*12a0*/  IADD3 R6, PT, PT, R6, 0x4, RZ ;  /* 0x0000000406067810 */ /* 0x001fe20007ffe0ff */
[----:B------:R-:W-:-:S03]  /*12b0*/  UISETP.NE.AND UP0, UPT, UR4, URZ, UPT ;  /* 0x000000ff0400728c */ /* 0x000fc6000bf05270 */
[----:B------:R0:W-:Y:S02]  /*12c0*/  STS [R0], R5 ;  /* 0x0000000500007388 */ /* 0x0001e40000000800 */
[----:B0-----:R-:W-:-:S04]  /*12d0*/  VIADD R0, R0, 0x4 ;  /* 0x0000000400007836 */ /* 0x001fc80000000000 */
[----:B------:R-:W-:Y:S05]  /*12e0*/  BRA.U UP0, `(.L_x_5) ;  /* 0xfffffffd00cc7547 */ /* 0x000fea000b83ffff */
.L_x_2:
[----:B-12---:R-:W1:Y:S01]  /*12f0*/  LDC R2, c[0x0][0x398] ;  /* 0x0000e600ff027b82 */ /* 0x006e620000000800 */
[----:B------:R-:W-:Y:S01]  /*1300*/  IMAD.MOV.U32 R0, RZ, RZ, RZ ;  /* 0x000000ffff007224 */ /* 0x000fe200078e00ff */
[C---:B-1----:R-:W-:Y:S02]  /*1310*/  ISETP.GE.U32.AND P1, PT, R2.reuse, 0x8, PT ;  /* 0x000000080200780c */ /* 0x042fe40003f26070 */
[----:B------:R-:W-:-:S04]  /*1320*/  LOP3.LUT R28, R2, 0x7, RZ, 0xc0, !PT ;  /* 0x00000007021c7812 */ /* 0x000fc800078ec0ff */
[----:B------:R-:W-:-:S07]  /*1330*/  ISETP.NE.AND P0, PT, R28, RZ, PT ;  /* 0x000000ff1c00720c */ /* 0x000fce0003f05270 */
[----:B------:R-:W-:Y:S06]  /*1340*/  @!P1 BRA `(.L_x_6) ;  /* 0x0000000000d09947 */ /* 0x000fec0003800000 */
[----:B------:R-:W1:Y:S01]  /*1350*/  LDCU.64 UR8, c[0x0][0x388] ;  /* 0x00007100ff0877ac */ /* 0x000e620008000a00 */
[----:B------:R-:W2:Y:S01]  /*1360*/  S2UR UR5, SR_CgaCtaId ;  /* 0x00000000000579c3 */ /* 0x000ea20000008800 */
[----:B------:R-:W-:Y:S01]  /*1370*/  LOP3.LUT R0, R2, 0x7ffffff8, RZ, 0xc0, !PT ;  /* 0x7ffffff802007812 */ /* 0x000fe200078ec0ff */
[----:B------:R-:W3:Y:S03]  /*1380*/  LDCU.64 UR6, c[0x0][0x390] ;  /* 0x00007200ff0677ac */ /* 0x000ee60008000a00 */
[----:B------:R-:W-:Y:S01]  /*1390*/  IADD3 R3, PT, PT, -R0, RZ, RZ ;  /* 0x000000ff00037210 */ /* 0x000fe20007ffe1ff */
[----:B------:R-:W-:Y:S02]  /*13a0*/  UMOV UR4, 0x400 ;  /* 0x0000040000047882 */ /* 0x000fe40000000000 */
[----:B------:R-:W-:Y:S02]  /*13b0*/  UIADD3 UR10, UPT, UPT, UR4, 0x2ee0, URZ ;  /* 0x00002ee0040a7890 */ /* 0x000fe4000fffe0ff */
[----:B-1----:R-:W-:-:S04]  /*13c0*/  UIADD3 UR8, UP0, UPT, UR8, 0x10, URZ ;  /* 0x0000001008087890 */ /* 0x002fc8000ff1e0ff */
[----:B------:R-:W-:Y:S02]  /*13d0*/  UIADD3.X UR9, UPT, UPT, URZ, UR9, URZ, UP0, !UPT ;  /* 0x00000009ff097290 */ /* 0x000fe400087fe4ff */
[----:B---3--:R-:W-:Y:S01]  /*13e0*/  UIADD3 UR6, UP0, UPT, UR6, 0x10, URZ ;  /* 0x0000001006067890 */ /* 0x008fe2000ff1e0ff */
[----:B------:R-:W-:Y:S01]  /*13f0*/  IMAD.U32 R26, RZ, RZ, UR8 ;  /* 0x00000008ff1a7e24 */ /* 0x000fe2000f8e00ff */
[----:B--2---:R-:W-:Y:S02]  /*1400*/  ULEA UR4, UR5, UR4, 0x18 ;  /* 0x0000000405047291 */ /* 0x004fe4000f8ec0ff */
[----:B------:R-:W-:Y:S01]  /*1410*/  UIADD3.X UR7, UPT, UPT, URZ, UR7, URZ, UP0, !UPT ;  /* 0x00000007ff077290 */ /* 0x000fe200087fe4ff */
[----:B------:R-:W-:Y:S01]  /*1420*/  MOV R27, UR9 ;  /* 0x00000009001b7c02 */ /* 0x000fe20008000f00 */
[----:B------:R-:W-:Y:S01]  /*1430*/  ULEA UR5, UR5, UR10, 0x18 ;  /* 0x0000000a05057291 */ /* 0x000fe2000f8ec0ff */
[----:B------:R-:W-:Y:S01]  /*1440*/  IMAD.U32 R24, RZ, RZ, UR6 ;  /* 0x00000006ff187e24 */ /* 0x000fe2000f8e00ff */
[----:B------:R-:W-:-:S02]  /*1450*/  UIADD3 UR4, UPT, UPT, UR4, 0x10, URZ ;  /* 0x0000001004047890 */ /* 0x000fc4000fffe0ff */
[----:B------:R-:W-:Y:S01]  /*1460*/  IMAD.U32 R25, RZ, RZ, UR7 ;  /* 0x00000007ff197e24 */ /* 0x000fe2000f8e00ff */
[----:B------:R-:W-:-:S12]  /*1470*/  UIADD3 UR5, UPT, UPT, UR5, 0x10, URZ ;  /* 0x0000001005057890 */ /* 0x000fd8000fffe0ff */
.L_x_7:
[----:B----4-:R-:W0:Y:S01]  /*1480*/  LDS.128 R16, [UR4+-0x10] ;  /* 0xfffff004ff107984 */ /* 0x010e220008000c00 */
[----:B------:R-:W-:Y:S01]  /*1490*/  IMAD.MOV.U32 R20, RZ, RZ, R26 ;  /* 0x000000ffff147224 */ /* 0x000fe200078e001a */
[----:B------:R-:W-:Y:S01]  /*14a0*/  MOV R21, R27 ;  /* 0x0000001b00157202 */ /* 0x000fe20000000f00 */
[----:B------:R-:W-:Y:S01]  /*14b0*/  IMAD.MOV.U32 R22, RZ, RZ, R24 ;  /* 0x000000ffff167224 */ /* 0x000fe200078e0018 */
[----:B------:R-:W1:Y:S01]  /*14c0*/  LDS.128 R12, [UR5+-0x10] ;  /* 0xfffff005ff0c7984 */ /* 0x000e620008000c00 */
[----:B------:R-:W-:Y:S01]  /*14d0*/  IMAD.MOV.U32 R23, RZ, RZ, R25 ;  /* 0x000000ffff177224 */ /* 0x000fe200078e0019 */
[----:B------:R-:W-:Y:S02]  /*14e0*/  IADD3 R3, PT, PT, R3, 0x8, RZ ;  /* 0x0000000803037810 */ /* 0x000fe40007ffe0ff */
[----:B------:R-:W2:Y:S01]  /*14f0*/  LDS.128 R8, [UR4] ;  /* 0x00000004ff087984 */ /* 0x000ea20008000c00 */
[----:B------:R-:W-:Y:S01]  /*1500*/  IADD3 R26, P2, PT, R20, 0x20, RZ ;  /* 0x00000020141a7810 */ /* 0x000fe20007f5e0ff */
[----:B------:R-:W-:Y:S01]  /*1510*/  UIADD3 UR4, UPT, UPT, UR4, 0x20, URZ ;  /* 0x0000002004047890 */ /* 0x000fe2000fffe0ff */
[----:B------:R-:W-:Y:S01]  /*1520*/  ISETP.NE.AND P1, PT, R3, RZ, PT ;  /* 0x000000ff0300720c */ /* 0x000fe20003f25270 */
[----:B------:R-:W3:Y:S01]  /*1530*/  LDS.128 R4, [UR5] ;  /* 0x00000005ff047984 */ /* 0x000ee20008000c00 */
[----:B------:R-:W-:Y:S01]  /*1540*/  IADD3 R24, P3, PT, R22, 0x20, RZ ;  /* 0x0000002016187810 */ /* 0x000fe20007f7e0ff */
[----:B------:R-:W-:Y:S01]  /*1550*/  UIADD3 UR5, UPT, UPT, UR5, 0x20, URZ ;  /* 0x0000002005057890 */ /* 0x000fe2000fffe0ff */
[----:B------:R-:W-:-:S03]  /*1560*/  IMAD.X R27, RZ, RZ, R21, P2 ;  /* 0x000000ffff1b7224 */ /* 0x000fc600010e0615 */
[----:B------:R-:W-:Y:S01]  /*1570*/  IMAD.X R25, RZ, RZ, R23, P3 ;  /* 0x000000ffff197224 */ /* 0x000fe200018e0617 */
[----:B0-----:R4:W-:Y:S04]  /*1580*/  STG.E desc[UR12][R20.64+-0x10], R16 ;  /* 0xfffff01014007986 */ /* 0x0019e8000c10190c */
[----:B-1----:R4:W-:Y:S04]  /*1590*/  STG.E desc[UR12][R22.64+-0x10], R12 ;  /* 0xfffff00c16007986 */ /* 0x0029e8000c10190c */
[----:B------:R4:W-:Y:S04]  /*15a0*/  STG.E desc[UR12][R20.64+-0xc], R17 ;  /* 0xfffff41114007986 */ /* 0x0009e8000c10190c */
[----:B------:R4:W-:Y:S04]  /*15b0*/  STG.E desc[UR12][R22.64+-0xc], R13 ;  /* 0xfffff40d16007986 */ /* 0x0009e8000c10190c */
[----:B------:R4:W-:Y:S04]  /*15c0*/  STG.E desc[UR12][R20.64+-0x8], R18 ;  /* 0xfffff81214007986 */ /* 0x0009e8000c10190c */
[----:B------:R4:W-:Y:S04]  /*15d0*/  STG.E desc[UR12][R22.64+-0x8], R14 ;  /* 0xfffff80e16007986 */ /* 0x0009e8000c10190c */
[----:B------:R4:W-:Y:S04]  /*15e0*/  STG.E desc[UR12][R20.64+-0x4], R19 ;  /* 0xfffffc1314007986 */ /* 0x0009e8000c10190c */
[----:B------:R4:W-:Y:S04]  /*15f0*/  STG.E desc[UR12][R22.64+-0x4], R15 ;  /* 0xfffffc0f16007986 */ /* 0x0009e8000c10190c */
[----:B--2---:R4:W-:Y:S04]  /*1600*/  STG.E desc[UR12][R20.64], R8 ;  /* 0x0000000814007986 */ /* 0x0049e8000c10190c */
[----:B---3--:R4:W-:Y:S04]  /*1610*/  STG.E desc[UR12][R22.64], R4 ;  /* 0x0000000416007986 */ /* 0x0089e8000c10190c */
[----:B------:R4:W-:Y:S04]  /*1620*/  STG.E desc[UR12][R20.64+0x4], R9 ;  /* 0x0000040914007986 */ /* 0x0009e8000c10190c */
[----:B------:R4:W-:Y:S04]  /*1630*/  STG.E desc[UR12][R22.64+0x4], R5 ;  /* 0x0000040516007986 */ /* 0x0009e8000c10190c */
[----:B------:R4:W-:Y:S04]  /*1640*/  STG.E desc[UR12][R20.64+0x8], R10 ;  /* 0x0000080a14007986 */ /* 0x0009e8000c10190c */
[----:B------:R4:W-:Y:S04]  /*1650*/  STG.E desc[UR12][R22.64+0x8], R6 ;  /* 0x0000080616007986 */ /* 0x0009e8000c10190c */
[----:B------:R4:W-:Y:S04]  /*1660*/  STG.E desc[UR12][R20.64+0xc], R11 ;  /* 0x00000c0b14007986 */ /* 0x0009e8000c10190c */
[----:B------:R4:W-:Y:S01]  /*1670*/  STG.E desc[UR12][R22.64+0xc], R7 ;  /* 0x00000c0716007986 */ /* 0x0009e2000c10190c */
[----:B------:R-:W-:Y:S05]  /*1680*/  @P1 BRA `(.L_x_7) ;  /* 0xfffffffc007c1947 */ /* 0x000fea000383ffff */
.L_x_6:
[----:B0-----:R-:W-:Y:S05]  /*1690*/  @!P0 EXIT ;  /* 0x000000000000894d */ /* 0x001fea0003800000 */
[----:B------:R-:W-:Y:S02]  /*16a0*/  ISETP.GE.U32.AND P0, PT, R28, 0x4, PT ;  /* 0x000000041c00780c */ /* 0x000fe40003f06070 */
[----:B----4-:R-:W-:-:S04]  /*16b0*/  LOP3.LUT R11, R2, 0x3, RZ, 0xc0, !PT ;  /* 0x00000003020b7812 */ /* 0x010fc800078ec0ff */
[----:B------:R-:W-:-:S07]  /*16c0*/  ISETP.NE.AND P1, PT, R11, RZ, PT ;  /* 0x000000ff0b00720c */ /* 0x000fce0003f25270 */
[----:B------:R-:W-:Y:S06]  /*16d0*/  @!P0 BRA `(.L_x_8) ;  /* 0x0000000000608947 */ /* 0x000fec0003800000 */
[----:B------:R-:W0:Y:S01]  /*16e0*/  S2R R4, SR_CgaCtaId ;  /* 0x0000000000047919 */ /* 0x000e220000008800 */
[----:B------:R-:W-:Y:S01]  /*16f0*/  MOV R3, 0x400 ;  /* 0x0000040000037802 */ /* 0x000fe20000000f00 */
[----:B------:R-:W1:Y:S03]  /*1700*/  LDC.64 R6, c[0x0][0x390] ;  /* 0x0000e400ff067b82 */ /* 0x000e660000000a00 */
[----:B------:R-:W-:Y:S01]  /*1710*/  IADD3 R5, PT, PT, R3, 0x2ee0, RZ ;  /* 0x00002ee003057810 */ /* 0x000fe20007ffe0ff */
[----:B-1----:R-:W-:Y:S01]  /*1720*/  IMAD.WIDE.U32 R6, R0, 0x4, R6 ;  /* 0x0000000400067825 */ /* 0x002fe200078e0006 */
[C---:B0-----:R-:W-:Y:S02]  /*1730*/  LEA R3, R4.reuse, R3, 0x18 ;  /* 0x0000000304037211 */ /* 0x041fe400078ec0ff */
[----:B------:R-:W-:-:S03]  /*1740*/  LEA R5, R4, R5, 0x18 ;  /* 0x0000000504057211 */ /* 0x000fc600078ec0ff */
[C---:B------:R-:W-:Y:S02]  /*1750*/  IMAD R3, R0.reuse, 0x4, R3 ;  /* 0x0000000400037824 */ /* 0x040fe400078e0203 */
[C---:B------:R-:W-:Y:S02]  /*1760*/  IMAD R10, R0.reuse, 0x4, R5 ;  /* 0x00000004000a7824 */ /* 0x040fe400078e0205 */
[----:B------:R-:W0:Y:S01]  /*1770*/  LDC.64 R4, c[0x0][0x388] ;  /* 0x0000e200ff047b82 */ /* 0x000e220000000a00 */
[----:B------:R-:W1:Y:S04]  /*1780*/  LDS.64 R8, [R3] ;  /* 0x0000000003087984 */ /* 0x000e680000000a00 */
[----:B------:R-:W2:Y:S04]  /*1790*/  LDS.64 R12, [R10] ;  /* 0x000000000a0c7984 */ /* 0x000ea80000000a00 */
[----:B------:R-:W3:Y:S04]  /*17a0*/  LDS.64 R14, [R3+0x8] ;  /* 0x00000800030e7984 */ /* 0x000ee80000000a00 */
[----:B------:R-:W4:Y:S01]  /*17b0*/  LDS.64 R16, [R10+0x8] ;  /* 0x000008000a107984 */ /* 0x000f220000000a00 */
[C---:B0-----:R-:W-:Y:S01]  /*17c0*/  IMAD.WIDE.U32 R4, R0.reuse, 0x4, R4 ;  /* 0x0000000400047825 */ /* 0x041fe200078e0004 */
[----:B------:R-:W-:-:S04]  /*17d0*/  IADD3 R0, PT, PT, R0, 0x4, RZ ;  /* 0x0000000400007810 */ /* 0x000fc80007ffe0ff */
[----:B-1----:R0:W-:Y:S04]  /*17e0*/  STG.E desc[UR12][R4.64], R8 ;  /* 0x0000000804007986 */ /* 0x0021e8000c10190c */
[----:B--2---:R0:W-:Y:S04]  /*17f0*/  STG.E desc[UR12][R6.64], R12 ;  /* 0x0000000c06007986 */ /* 0x0041e8000c10190c */
[----:B------:R0:W-:Y:S04]  /*1800*/  STG.E desc[UR12][R4.64+0x4], R9 ;  /* 0x0000040904007986 */ /* 0x0001e8000c10190c */
[----:B------:R0:W-:Y:S04]  /*1810*/  STG.E desc[UR12][R6.64+0x4], R13 ;  /* 0x0000040d06007986 */ /* 0x0001e8000c10190c */
[----:B---3--:R0:W-:Y:S04]  /*1820*/  STG.E desc[UR12][R4.64+0x8], R14 ;  /* 0x0000080e04007986 */ /* 0x0081e8000c10190c */
[----:B----4-:R0:W-:Y:S04]  /*1830*/  STG.E desc[UR12][R6.64+0x8], R16 ;  /* 0x0000081006007986 */ /* 0x0101e8000c10190c */
[----:B------:R0:W-:Y:S04]  /*1840*/  STG.E desc[UR12][R4.64+0xc], R15 ;  /* 0x00000c0f04007986 */ /* 0x0001e8000c10190c */
[----:B------:R0:W-:Y:S02]  /*1850*/  STG.E desc[UR12][R6.64+0xc], R17 ;  /* 0x00000c1106007986 */ /* 0x0001e4000c10190c */
.L_x_8:
[----:B------:R-:W-:Y:S05]  /*1860*/  @!P1 EXIT ;  /* 0x000000000000994d */ /* 0x000fea0003800000 */
[----:B------:R-:W-:Y:S02]  /*1870*/  ISETP.NE.AND P0, PT, R11, 0x1, PT ;  /* 0x000000010b00780c */ /* 0x000fe40003f05270 */
[----:B------:R-:W-:-:S04]  /*1880*/  LOP3.LUT R2, R2, 0x1, RZ, 0xc0, !PT ;  /* 0x0000000102027812 */ /* 0x000fc800078ec0ff */
[----:B------:R-:W-:-:S07]  /*1890*/  ISETP.NE.U32.AND P1, PT, R2, 0x1, PT ;  /* 0x000000010200780c */ /* 0x000fce0003f25070 */
[----:B------:R-:W-:Y:S06]  /*18a0*/  @!P0 BRA `(.L_x_9) ;  /* 0x0000000000488947 */ /* 0x000fec0003800000 */
[----:B------:R-:W1:Y:S01]  /*18b0*/  S2R R3, SR_CgaCtaId ;  /* 0x0000000000037919 */ /* 0x000e620000008800 */
[----:B------:R-:W-:-:S05]  /*18c0*/  MOV R2, 0x400 ;  /* 0x0000040000027802 */ /* 0x000fca0000000f00 */
[----:B0-----:R-:W-:Y:S01]  /*18d0*/  VIADD R4, R2, 0x2ee0 ;  /* 0x00002ee002047836 */ /* 0x001fe20000000000 */
[----:B-1----:R-:W-:-:S04]  /*18e0*/  LEA R5, R3, R2, 0x18 ;  /* 0x0000000203057211 */ /* 0x002fc800078ec0ff */
[----:B------:R-:W-:Y:S01]  /*18f0*/  LEA R3, R3, R4, 0x18 ;  /* 0x0000000403037211 */ /* 0x000fe200078ec0ff */
[----:B------:R-:W-:-:S03]  /*1900*/  IMAD R6, R0, 0x4, R5 ;  /* 0x0000000400067824 */ /* 0x000fc600078e0205 */
[C---:B------:R-:W-:Y:S01]  /*1910*/  LEA R8, R0.reuse, R3, 0x2 ;  /* 0x0000000300087211 */ /* 0x040fe200078e10ff */
[----:B------:R-:W0:Y:S02]  /*1920*/  LDC.64 R4, c[0x0][0x390] ;  /* 0x0000e400ff047b82 */ /* 0x000e240000000a00 */
[----:B------:R-:W1:Y:S04]  /*1930*/  LDS.64 R6, [R6] ;  /* 0x0000000006067984 */ /* 0x000e680000000a00 */
[----:B------:R-:W2:Y:S02]  /*1940*/  LDS.64 R8, [R8] ;  /* 0x0000000008087984 */ /* 0x000ea40000000a00 */
[----:B------:R-:W3:Y:S01]  /*1950*/  LDC.64 R2, c[0x0][0x388] ;  /* 0x0000e200ff027b82 */ /* 0x000ee20000000a00 */
[----:B0-----:R-:W-:-:S04]  /*1960*/  IMAD.WIDE.U32 R4, R0, 0x4, R4 ;  /* 0x0000000400047825 */ /* 0x001fc800078e0004 */
[----:B---3--:R-:W-:-:S04]  /*1970*/  IMAD.WIDE.U32 R2, R0, 0x4, R2 ;  /* 0x0000000400027825 */ /* 0x008fc800078e0002 */
[----:B------:R-:W-:Y:S01]  /*1980*/  VIADD R0, R0, 0x2 ;  /* 0x0000000200007836 */ /* 0x000fe20000000000 */
[----:B-1----:R1:W-:Y:S04]  /*1990*/  STG.E desc[UR12][R2.64], R6 ;  /* 0x0000000602007986 */ /* 0x0023e8000c10190c */
[----:B--2---:R1:W-:Y:S04]  /*19a0*/  STG.E desc[UR12][R4.64], R8 ;  /* 0x0000000804007986 */ /* 0x0043e8000c10190c */
[----:B------:R1:W-:Y:S04]  /*19b0*/  STG.E desc[UR12][R2.64+0x4], R7 ;  /* 0x0000040702007986 */ /* 0x0003e8000c10190c */
[----:B------:R1:W-:Y:S02]  /*19c0*/  STG.E desc[UR12][R4.64+0x4], R9 ;  /* 0x0000040904007986 */ /* 0x0003e4000c10190c */
.L_x_9:
[----:B------:R-:W-:Y:S05]  /*19d0*/  @P1 EXIT ;  /* 0x000000000000194d */ /* 0x000fea0003800000 */
[----:B-1----:R-:W1:Y:S01]  /*19e0*/  S2R R3, SR_CgaCtaId ;  /* 0x0000000000037919 */ /* 0x002e620000008800 */
[----:B------:R-:W-:-:S05]  /*19f0*/  MOV R2, 0x400 ;  /* 0x0000040000027802 */ /* 0x000fca0000000f00 */
[----:B0-----:R-:W-:Y:S01]  /*1a00*/  VIADD R4, R2, 0x2ee0 ;  /* 0x00002ee002047836 */ /* 0x001fe20000000000 */
[----:B-1----:R-:W-:-:S04]  /*1a10*/  LEA R5, R3, R2, 0x18 ;  /* 0x0000000203057211 */ /* 0x002fc800078ec0ff */
[----:B------:R-:W-:Y:S02]  /*1a20*/  LEA R3, R3, R4, 0x18 ;  /* 0x0000000403037211 */ /* 0x000fe400078ec0ff */
[C---:B------:R-:W-:Y:S02]  /*1a30*/  LEA R6, R0.reuse, R5, 0x2 ;  /* 0x0000000500067211 */ /* 0x040fe400078e10ff */
[----:B------:R-:W0:Y:S01]  /*1a40*/  LDC.64 R4, c[0x0][0x390] ;  /* 0x0000e400ff047b82 */ /* 0x000e220000000a00 */
[C---:B------:R-:W-:Y:S02]  /*1a50*/  IMAD R8, R0.reuse, 0x4, R3 ;  /* 0x0000000400087824 */ /* 0x040fe400078e0203 */
[----:B------:R-:W1:Y:S04]  /*1a60*/  LDS R7, [R6] ;  /* 0x0000000006077984 */ /* 0x000e680000000800 */
[----:B------:R-:W2:Y:S01]  /*1a70*/  LDS R9, [R8] ;  /* 0x0000000008097984 */ /* 0x000ea20000000800 */
[----:B------:R-:W3:Y:S01]  /*1a80*/  LDC.64 R2, c[0x0][0x388] ;  /* 0x0000e200ff027b82 */ /* 0x000ee20000000a00 */
[----:B0-----:R-:W-:-:S04]  /*1a90*/  IMAD.WIDE.U32 R4, R0, 0x4, R4 ;  /* 0x0000000400047825 */ /* 0x001fc800078e0004 */
[----:B---3--:R-:W-:-:S05]  /*1aa0*/  IMAD.WIDE.U32 R2, R0, 0x4, R2 ;  /* 0x0000000400027825 */ /* 0x008fca00078e0002 */
[----:B-1----:R-:W-:Y:S04]  /*1ab0*/  STG.E desc[UR12][R2.64], R7 ;  /* 0x0000000702007986 */ /* 0x002fe8000c10190c */
[----:B--2---:R-:W-:Y:S01]  /*1ac0*/  STG.E desc[UR12][R4.64], R9 ;  /* 0x0000000904007986 */ /* 0x004fe2000c10190c */
[----:B------:R-:W-:Y:S05]  /*1ad0*/  EXIT ;  /* 0x000000000000794d */ /* 0x000fea0003800000 */
.L_x_10:
[----:B------:R-:W-:-:S00]  /*1ae0*/  BRA `(.L_x_10) ;  /* 0xfffffffc00fc7947 */ /* 0x000fc0000383ffff */
[----:B------:R-:W-:-:S00]  /*1af0*/  NOP ;  /* 0x0000000000007918 */ /* 0x000fc00000000000 */
        /* <DEDUP_REMOVED lines=8> */
.L_x_11:


//--------------------- .nv.shared._Z12pChaseKernelPjS_S_i --------------------------
	.section	.nv.shared._Z12pChaseKernelPjS_S_i,"aw",@nobits
	.sectionflags	@""
	.align	4
.nv.shared._Z12pChaseKernelPjS_S_i:
	.zero		25024


//--------------------- .nv.shared.reserved.0     --------------------------
	.section	.nv.shared.reserved.0,"aw",@nobits
	.weak		__nv_reservedSMEM_offset_0_alias
	.size		__nv_reservedSMEM_offset_0_alias, 0, 64
	.other		__nv_reservedSMEM_offset_0_alias,@"STO_CUDA_RESERVED_SHARED STV_DEFAULT"
__nv_reservedSMEM_offset_0_alias:
	.zero		0
	.zero		64


//--------------------- .nv.constant0._Z12pChaseKernelPjS_S_i --------------------------
	.section	.nv.constant0._Z12pChaseKernelPjS_S_i,"a",@progbits
	.sectionflags	@""
	.align	4
.nv.constant0._Z12pChaseKernelPjS_S_i:
	.zero		924


//--------------------- SYMBOLS --------------------------

	.type		.nv.reservedSmem.offset0,@object
	.size		.nv.reservedSmem.offset0,0x4
	.type		.nv.reservedSmem.cap,@object
	.size		.nv.reservedSmem.cap,0x4
